	.headerflags	@"EF_CUDA_TEXMODE_UNIFIED EF_CUDA_64BIT_ADDRESS EF_CUDA_ACCELERATORS EF_CUDA_SM90 EF_CUDA_VIRTUAL_SM(EF_CUDA_SM90)"
	.elftype	@"ET_EXEC"


//--------------------- .nv.info                  --------------------------
	.section	.nv.info,"",@"SHT_CUDA_INFO"
	.align	4


	//----- nvinfo : EIATTR_REGCOUNT
	.align		4
        /*0000*/ 	.byte	0x04, 0x2f
        /*0002*/ 	.short	(.L_3 - .L_2)
	.align		4
.L_2:
        /*0004*/ 	.word	index@(triton_poi_fused__native_batch_norm_legit_no_training_add_relu_24)
        /*0008*/ 	.word	0x00000030


	//----- nvinfo : EIATTR_MIN_STACK_SIZE
	.align		4
.L_3:
        /*000c*/ 	.byte	0x04, 0x12
        /*000e*/ 	.short	(.L_5 - .L_4)
	.align		4
.L_4:
        /*0010*/ 	.word	index@(triton_poi_fused__native_batch_norm_legit_no_training_add_relu_24)
        /*0014*/ 	.word	0x00000000


	//----- nvinfo : EIATTR_FRAME_SIZE
	.align		4
.L_5:
        /*0018*/ 	.byte	0x04, 0x11
        /*001a*/ 	.short	(.L_7 - .L_6)
	.align		4
.L_6:
        /*001c*/ 	.word	index@(triton_poi_fused__native_batch_norm_legit_no_training_add_relu_24)
        /*0020*/ 	.word	0x00000000


	//----- nvinfo : EIATTR_MIN_STACK_SIZE
	.align		4
.L_7:
        /*0024*/ 	.byte	0x04, 0x12
        /*0026*/ 	.short	(.L_9 - .L_8)
	.align		4
.L_8:
        /*0028*/ 	.word	index@(triton_poi_fused__native_batch_norm_legit_no_training_add_relu_24)
        /*002c*/ 	.word	0x00000000
.L_9:


//--------------------- .nv.info.triton_poi_fused__native_batch_norm_legit_no_training_add_relu_24 --------------------------
	.section	.nv.info.triton_poi_fused__native_batch_norm_legit_no_training_add_relu_24,"",@"SHT_CUDA_INFO"
	.sectionflags	@""
	.align	4


	//----- nvinfo : EIATTR_CUDA_API_VERSION
	.align		4
        /*0000*/ 	.byte	0x04, 0x37
        /*0002*/ 	.short	(.L_11 - .L_10)
.L_10:
        /*0004*/ 	.word	0x0000007c


	//----- nvinfo : EIATTR_KPARAM_INFO
	.align		4
.L_11:
        /*0008*/ 	.byte	0x04, 0x17
        /*000a*/ 	.short	(.L_13 - .L_12)
.L_12:
        /*000c*/ 	.word	0x00000000
        /*0010*/ 	.short	0x0008
        /*0012*/ 	.short	0x003c
        /*0014*/ 	.byte	0x00, 0xf0, 0x11, 0x00


	//----- nvinfo : EIATTR_KPARAM_INFO
	.align		4
.L_13:
        /*0018*/ 	.byte	0x04, 0x17
        /*001a*/ 	.short	(.L_15 - .L_14)
.L_14:
        /*001c*/ 	.word	0x00000000
        /*0020*/ 	.short	0x0007
        /*0022*/ 	.short	0x0038
        /*0024*/ 	.byte	0x00, 0xf0, 0x11, 0x00


	//----- nvinfo : EIATTR_KPARAM_INFO
	.align		4
.L_15:
        /*0028*/ 	.byte	0x04, 0x17
        /*002a*/ 	.short	(.L_17 - .L_16)
.L_16:
        /*002c*/ 	.word	0x00000000
        /*0030*/ 	.short	0x0006
        /*0032*/ 	.short	0x0030
        /*0034*/ 	.byte	0x00, 0xf4, 0x21, 0x00


	//----- nvinfo : EIATTR_KPARAM_INFO
	.align		4
.L_17:
        /*0038*/ 	.byte	0x04, 0x17
        /*003a*/ 	.short	(.L_19 - .L_18)
.L_18:
        /*003c*/ 	.word	0x00000000
        /*0040*/ 	.short	0x0005
        /*0042*/ 	.short	0x0028
        /*0044*/ 	.byte	0x00, 0xf4, 0x21, 0x00


	//----- nvinfo : EIATTR_KPARAM_INFO
	.align		4
.L_19:
        /*0048*/ 	.byte	0x04, 0x17
        /*004a*/ 	.short	(.L_21 - .L_20)
.L_20:
        /*004c*/ 	.word	0x00000000
        /*0050*/ 	.short	0x0004
        /*0052*/ 	.short	0x0020
        /*0054*/ 	.byte	0x00, 0xf4, 0x21, 0x00


	//----- nvinfo : EIATTR_KPARAM_INFO
	.align		4
.L_21:
        /*0058*/ 	.byte	0x04, 0x17
        /*005a*/ 	.short	(.L_23 - .L_22)
.L_22:
        /*005c*/ 	.word	0x00000000
        /*0060*/ 	.short	0x0003
        /*0062*/ 	.short	0x0018
        /*0064*/ 	.byte	0x00, 0xf4, 0x21, 0x00


	//----- nvinfo : EIATTR_KPARAM_INFO
	.align		4
.L_23:
        /*0068*/ 	.byte	0x04, 0x17
        /*006a*/ 	.short	(.L_25 - .L_24)
.L_24:
        /*006c*/ 	.word	0x00000000
        /*0070*/ 	.short	0x0002
        /*0072*/ 	.short	0x0010
        /*0074*/ 	.byte	0x00, 0xf4, 0x21, 0x00


	//----- nvinfo : EIATTR_KPARAM_INFO
	.align		4
.L_25:
        /*0078*/ 	.byte	0x04, 0x17
        /*007a*/ 	.short	(.L_27 - .L_26)
.L_26:
        /*007c*/ 	.word	0x00000000
        /*0080*/ 	.short	0x0001
        /*0082*/ 	.short	0x0008
        /*0084*/ 	.byte	0x00, 0xf4, 0x21, 0x00


	//----- nvinfo : EIATTR_KPARAM_INFO
	.align		4
.L_27:
        /*0088*/ 	.byte	0x04, 0x17
        /*008a*/ 	.short	(.L_29 - .L_28)
.L_28:
        /*008c*/ 	.word	0x00000000
        /*0090*/ 	.short	0x0000
        /*0092*/ 	.short	0x0000
        /*0094*/ 	.byte	0x00, 0xf4, 0x21, 0x00


	//----- nvinfo : EIATTR_SPARSE_MMA_MASK
	.align		4
.L_29:
        /*0098*/ 	.byte	0x03, 0x50
        /*009a*/ 	.short	0x0000


	//----- nvinfo : EIATTR_MAXREG_COUNT
	.align		4
        /*009c*/ 	.byte	0x03, 0x1b
        /*009e*/ 	.short	0x00ff


	//----- nvinfo : EIATTR_EXIT_INSTR_OFFSETS
	.align		4
        /*00a0*/ 	.byte	0x04, 0x1c
        /*00a2*/ 	.short	(.L_31 - .L_30)


	//   ....[0]....
.L_30:
        /*00a4*/ 	.word	0x000015d0


	//   ....[1]....
        /*00a8*/ 	.word	0x00001620


	//----- nvinfo : EIATTR_REQNTID
	.align		4
.L_31:
        /*00ac*/ 	.byte	0x04, 0x10
        /*00ae*/ 	.short	(.L_33 - .L_32)
.L_32:
        /*00b0*/ 	.word	0x00000100
        /*00b4*/ 	.word	0x00000001
        /*00b8*/ 	.word	0x00000001


	//----- nvinfo : EIATTR_CBANK_PARAM_SIZE
	.align		4
.L_33:
        /*00bc*/ 	.byte	0x03, 0x19
        /*00be*/ 	.short	0x0040


	//----- nvinfo : EIATTR_PARAM_CBANK
	.align		4
        /*00c0*/ 	.byte	0x04, 0x0a
        /*00c2*/ 	.short	(.L_35 - .L_34)
	.align		4
.L_34:
        /*00c4*/ 	.word	index@(.nv.constant0.triton_poi_fused__native_batch_norm_legit_no_training_add_relu_24)
        /*00c8*/ 	.short	0x0210
        /*00ca*/ 	.short	0x0040


	//----- nvinfo : EIATTR_SW_WAR
	.align		4
.L_35:
        /*00cc*/ 	.byte	0x04, 0x36
        /*00ce*/ 	.short	(.L_37 - .L_36)
.L_36:
        /*00d0*/ 	.word	0x00000008
.L_37:


//--------------------- .nv.callgraph             --------------------------
	.section	.nv.callgraph,"",@"SHT_CUDA_CALLGRAPH"
	.align	4
	.sectionentsize	8
	.align		4
        /*0000*/ 	.word	0x00000000
	.align		4
        /*0004*/ 	.word	0xffffffff
	.align		4
        /*0008*/ 	.word	0x00000000
	.align		4
        /*000c*/ 	.word	0xfffffffe
	.align		4
        /*0010*/ 	.word	0x00000000
	.align		4
        /*0014*/ 	.word	0xfffffffd
	.align		4
        /*0018*/ 	.word	0x00000000
	.align		4
        /*001c*/ 	.word	0xfffffffc


//--------------------- .nv.constant4             --------------------------
	.section	.nv.constant4,"a",@progbits
	.align	8
	.align		8
.nv.constant4:
        /*0000*/ 	.dword	_$_str
	.align		8
        /*0008*/ 	.dword	_$_str_$_2


//--------------------- .text.triton_poi_fused__native_batch_norm_legit_no_training_add_relu_24 --------------------------
	.section	.text.triton_poi_fused__native_batch_norm_legit_no_training_add_relu_24,"ax",@progbits
	.sectionflags	@"SHF_BARRIERS=1"
	.align	128
        .global         triton_poi_fused__native_batch_norm_legit_no_training_add_relu_24
        .type           triton_poi_fused__native_batch_norm_legit_no_training_add_relu_24,@function
        .size           triton_poi_fused__native_batch_norm_legit_no_training_add_relu_24,(.L_x_1 - triton_poi_fused__native_batch_norm_legit_no_training_add_relu_24)
        .other          triton_poi_fused__native_batch_norm_legit_no_training_add_relu_24,@"STO_CUDA_ENTRY STV_DEFAULT"
triton_poi_fused__native_batch_norm_legit_no_training_add_relu_24:
.text.triton_poi_fused__native_batch_norm_legit_no_training_add_relu_24:
[----:B------:R-:W0:Y:S01]  /*0000*/  LDC R1, c[0x0][0x28] ;  /* 0x00000a00ff017b82 */ /* 0x000e220000000800 */
[----:B------:R-:W1:Y:S07]  /*0010*/  S2R R0, SR_TID.X ;  /* 0x0000000000007919 */ /* 0x000e6e0000002100 */
[----:B------:R-:W2:Y:S01]  /*0020*/  LDC.64 R26, c[0x0][0x210] ;  /* 0x00008400ff1a7b82 */ /* 0x000ea20000000a00 */
[----:B------:R-:W-:Y:S02]  /*0030*/  CS2R R8, SRZ ;  /* 0x0000000000087805 */ /* 0x000fe4000001ff00 */
[----:B------:R-:W-:Y:S01]  /*0040*/  CS2R R10, SRZ ;  /* 0x00000000000a7805 */ /* 0x000fe2000001ff00 */
[----:B------:R-:W3:Y:S01]  /*0050*/  S2R R2, SR_CTAID.Y ;  /* 0x0000000000027919 */ /* 0x000ee20000002600 */
[----:B------:R-:W-:Y:S01]  /*0060*/  ULDC.64 UR6, c[0x0][0x208] ;  /* 0x0000820000067ab9 */ /* 0x000fe20000000a00 */
[----:B------:R-:W-:Y:S01]  /*0070*/  CS2R R12, SRZ ;  /* 0x00000000000c7805 */ /* 0x000fe2000001ff00 */
[----:B------:R-:W4:Y:S01]  /*0080*/  S2R R4, SR_CTAID.X ;  /* 0x0000000000047919 */ /* 0x000f220000002500 */
[----:B-1----:R-:W-:Y:S01]  /*0090*/  IMAD.SHL.U32 R5, R0, 0x4, RZ ;  /* 0x0000000400057824 */ /* 0x002fe200078e00ff */
[----:B------:R-:W-:Y:S01]  /*00a0*/  SHF.R.U32.HI R3, RZ, 0x6, R0 ;  /* 0x00000006ff037819 */ /* 0x000fe20000011600 */
[----:B---3--:R-:W-:-:S03]  /*00b0*/  IMAD.SHL.U32 R2, R2, 0x10, RZ ;  /* 0x0000001002027824 */ /* 0x008fc600078e00ff */
[----:B------:R-:W-:Y:S02]  /*00c0*/  LOP3.LUT R7, R5, 0xfc, RZ, 0xc0, !PT ;  /* 0x000000fc05077812 */ /* 0x000fe400078ec0ff */
[----:B------:R-:W-:Y:S02]  /*00d0*/  SGXT.U32 R3, R3, 0x2 ;  /* 0x000000020303781a */ /* 0x000fe40000000000 */
[----:B----4-:R-:W-:Y:S02]  /*00e0*/  PRMT R6, R7, 0x6540, R4 ;  /* 0x0000654007067816 */ /* 0x010fe40000000004 */
[----:B------:R-:W-:Y:S02]  /*00f0*/  LOP3.LUT R30, R2, R3, RZ, 0xfc, !PT ;  /* 0x00000003021e7212 */ /* 0x000fe400078efcff */
[----:B------:R-:W-:Y:S02]  /*0100*/  ISETP.GE.AND P0, PT, R6, 0x400, PT ;  /* 0x000004000600780c */ /* 0x000fe40003f06270 */
[----:B------:R-:W-:-:S02]  /*0110*/  LOP3.LUT R25, R2, 0x4, R3, 0xfe, !PT ;  /* 0x0000000402197812 */ /* 0x000fc400078efe03 */
[C---:B------:R-:W-:Y:S01]  /*0120*/  ISETP.LT.AND P3, PT, R30.reuse, 0x100, !P0 ;  /* 0x000001001e00780c */ /* 0x040fe20004761270 */
[----:B------:R-:W-:Y:S01]  /*0130*/  IMAD R30, R30, 0x400, R6 ;  /* 0x000004001e1e7824 */ /* 0x000fe200078e0206 */
[----:B------:R-:W-:-:S03]  /*0140*/  ISETP.LT.AND P2, PT, R25, 0x100, !P0 ;  /* 0x000001001900780c */ /* 0x000fc60004741270 */
[----:B--2---:R-:W-:-:S08]  /*0150*/  IMAD.WIDE R18, R30, 0x4, R26 ;  /* 0x000000041e127825 */ /* 0x004fd000078e021a */
[----:B------:R1:W2:Y:S01]  /*0160*/  @P3 LDG.E.EL.128 R8, desc[UR6][R18.64] ;  /* 0x0000000612083981 */ /* 0x0002a2000c2e1d00 */
[----:B------:R-:W-:Y:S01]  /*0170*/  IMAD R25, R25, 0x400, R6 ;  /* 0x0000040019197824 */ /* 0x000fe200078e0206 */
[----:B------:R-:W-:Y:S02]  /*0180*/  CS2R R14, SRZ ;  /* 0x00000000000e7805 */ /* 0x000fe4000001ff00 */
[----:B------:R-:W-:Y:S01]  /*0190*/  LOP3.LUT R7, R2, 0x8, R3, 0xfe, !PT ;  /* 0x0000000802077812 */ /* 0x000fe200078efe03 */
[----:B------:R-:W-:-:S03]  /*01a0*/  IMAD.WIDE R20, R25, 0x4, R26 ;  /* 0x0000000419147825 */ /* 0x000fc600078e021a */
[C---:B------:R-:W-:Y:S02]  /*01b0*/  ISETP.LT.AND P1, PT, R7.reuse, 0x100, !P0 ;  /* 0x000001000700780c */ /* 0x040fe40004721270 */
[----:B------:R3:W4:Y:S01]  /*01c0*/  @P2 LDG.E.EL.128 R12, desc[UR6][R20.64] ;  /* 0x00000006140c2981 */ /* 0x000722000c2e1d00 */
[----:B------:R-:W-:Y:S02]  /*01d0*/  LEA R7, R7, R6, 0xa ;  /* 0x0000000607077211 */ /* 0x000fe400078e50ff */
[----:B------:R-:W-:Y:S02]  /*01e0*/  CS2R R16, SRZ ;  /* 0x0000000000107805 */ /* 0x000fe4000001ff00 */
[----:B-1----:R-:W-:Y:S02]  /*01f0*/  CS2R R18, SRZ ;  /* 0x0000000000127805 */ /* 0x002fe4000001ff00 */
[----:B------:R-:W-:Y:S01]  /*0200*/  LOP3.LUT R3, R2, 0xc, R3, 0xfe, !PT ;  /* 0x0000000c02037812 */ /* 0x000fe200078efe03 */
[----:B------:R-:W-:-:S03]  /*0210*/  IMAD.WIDE R28, R7, 0x4, R26 ;  /* 0x00000004071c7825 */ /* 0x000fc600078e021a */
[C---:B------:R-:W-:Y:S02]  /*0220*/  ISETP.LT.AND P0, PT, R3.reuse, 0x100, !P0 ;  /* 0x000001000300780c */ /* 0x040fe40004701270 */
[----:B------:R1:W5:Y:S01]  /*0230*/  @P1 LDG.E.EL.128 R16, desc[UR6][R28.64] ;  /* 0x000000061c101981 */ /* 0x000362000c2e1d00 */
[----:B------:R-:W-:Y:S01]  /*0240*/  IMAD R6, R3, 0x400, R6 ;  /* 0x0000040003067824 */ /* 0x000fe200078e0206 */
[----:B---3--:R-:W-:Y:S02]  /*0250*/  CS2R R20, SRZ ;  /* 0x0000000000147805 */ /* 0x008fe4000001ff00 */
[----:B------:R-:W-:Y:S01]  /*0260*/  CS2R R22, SRZ ;  /* 0x0000000000167805 */ /* 0x000fe2000001ff00 */
[----:B------:R-:W-:-:S06]  /*0270*/  IMAD.WIDE R26, R6, 0x4, R26 ;  /* 0x00000004061a7825 */ /* 0x000fcc00078e021a */
[----:B------:R3:W3:Y:S01]  /*0280*/  @P0 LDG.E.EL.128 R20, desc[UR6][R26.64] ;  /* 0x000000061a140981 */ /* 0x0006e2000c2e1d00 */
[----:B------:R-:W1:Y:S01]  /*0290*/  S2UR UR5, SR_CgaCtaId ;  /* 0x00000000000579c3 */ /* 0x000e620000008800 */
[----:B------:R-:W-:Y:S01]  /*02a0*/  SHF.R.U32.HI R24, RZ, 0x8, R5 ;  /* 0x00000008ff187819 */ /* 0x000fe20000011605 */
[----:B------:R-:W-:Y:S01]  /*02b0*/  UMOV UR4, 0x400 ;  /* 0x0000040000047882 */ /* 0x000fe20000000000 */
[----:B------:R-:W-:Y:S02]  /*02c0*/  LOP3.LUT R32, R5, 0x3fc, RZ, 0xc0, !PT ;  /* 0x000003fc05207812 */ /* 0x000fe400078ec0ff */
[----:B------:R-:W-:-:S04]  /*02d0*/  SGXT.U32 R24, R24, 0x2 ;  /* 0x000000021818781a */ /* 0x000fc80000000000 */
[----:B------:R-:W-:Y:S01]  /*02e0*/  LOP3.LUT R3, R24, 0x3fc, R5, 0xf8, !PT ;  /* 0x000003fc18037812 */ /* 0x000fe200078ef805 */
[----:B01----:R-:W-:-:S06]  /*02f0*/  UPRMT UR4, UR5, 0x654, UR4 ;  /* 0x0000065405047896 */ /* 0x003fcc0008000004 */
[----:B------:R-:W-:Y:S02]  /*0300*/  LEA R29, R24, UR4, 0x2 ;  /* 0x00000004181d7c11 */ /* 0x000fe4000f8e10ff */
[----:B------:R-:W-:Y:S02]  /*0310*/  LEA R3, R3, UR4, 0x2 ;  /* 0x0000000403037c11 */ /* 0x000fe4000f8e10ff */
[----:B------:R-:W-:Y:S01]  /*0320*/  LOP3.LUT R24, R0, 0xff, RZ, 0xc0, !PT ;  /* 0x000000ff00187812 */ /* 0x000fe200078ec0ff */
[----:B------:R-:W-:-:S03]  /*0330*/  IMAD R32, R32, 0x4, R29 ;  /* 0x0000000420207824 */ /* 0x000fc600078e021d */
[----:B------:R-:W-:Y:S01]  /*0340*/  LEA R24, R24, UR4, 0x2 ;  /* 0x0000000418187c11 */ /* 0x000fe2000f8e10ff */
[----:B------:R-:W-:Y:S01]  /*0350*/  HFMA2.MMA R39, -RZ, RZ, 0, 0 ;  /* 0x00000000ff277435 */ /* 0x000fe200000001ff */
[----:B--2---:R-:W-:Y:S04]  /*0360*/  STS [R3], R8 ;  /* 0x0000000803007388 */ /* 0x004fe80000000800 */
[----:B------:R0:W-:Y:S04]  /*0370*/  STS [R32+0x4], R9 ;  /* 0x0000040920007388 */ /* 0x0001e80000000800 */
[----:B------:R-:W-:Y:S04]  /*0380*/  STS [R32+0x8], R10 ;  /* 0x0000080a20007388 */ /* 0x000fe80000000800 */
[----:B------:R1:W-:Y:S01]  /*0390*/  STS [R32+0xc], R11 ;  /* 0x00000c0b20007388 */ /* 0x0003e20000000800 */
[----:B0-----:R-:W0:Y:S08]  /*03a0*/  LDC.64 R8, c[0x0][0x220] ;  /* 0x00008800ff087b82 */ /* 0x001e300000000a00 */
[----:B------:R-:W-:Y:S08]  /*03b0*/  BAR.SYNC.DEFER_BLOCKING 0x0 ;  /* 0x0000000000007b1d */ /* 0x000ff00000010000 */
[----:B-1----:R-:W1:Y:S01]  /*03c0*/  LDC.64 R10, c[0x0][0x228] ;  /* 0x00008a00ff0a7b82 */ /* 0x002e620000000a00 */
[----:B------:R-:W-:Y:S04]  /*03d0*/  LDS R28, [R24] ;  /* 0x00000000181c7984 */ /* 0x000fe80000000800 */
[----:B------:R-:W-:Y:S04]  /*03e0*/  LDS R29, [R24+0x404] ;  /* 0x00040400181d7984 */ /* 0x000fe80000000800 */
[----:B---3--:R-:W-:Y:S04]  /*03f0*/  LDS R26, [R24+0x808] ;  /* 0x00080800181a7984 */ /* 0x008fe80000000800 */
[----:B------:R-:W-:Y:S01]  /*0400*/  LDS R27, [R24+0xc0c] ;  /* 0x000c0c00181b7984 */ /* 0x000fe20000000800 */
[----:B------:R-:W-:Y:S06]  /*0410*/  BAR.SYNC.DEFER_BLOCKING 0x0 ;  /* 0x0000000000007b1d */ /* 0x000fec0000010000 */
[----:B----4-:R2:W-:Y:S04]  /*0420*/  STS [R3], R12 ;  /* 0x0000000c03007388 */ /* 0x0105e80000000800 */
[----:B------:R3:W-:Y:S04]  /*0430*/  STS [R32+0x4], R13 ;  /* 0x0000040d20007388 */ /* 0x0007e80000000800 */
[----:B------:R-:W-:Y:S01]  /*0440*/  STS [R32+0x8], R14 ;  /* 0x0000080e20007388 */ /* 0x000fe20000000800 */
[----:B--2---:R-:W-:-:S03]  /*0450*/  PRMT R12, R0, 0x6540, R4 ;  /* 0x00006540000c7816 */ /* 0x004fc60000000004 */
[----:B------:R-:W-:Y:S01]  /*0460*/  STS [R32+0xc], R15 ;  /* 0x00000c0f20007388 */ /* 0x000fe20000000800 */
[----:B------:R-:W-:Y:S01]  /*0470*/  BAR.SYNC.DEFER_BLOCKING 0x0 ;  /* 0x0000000000007b1d */ /* 0x000fe20000010000 */
[C---:B------:R-:W-:Y:S01]  /*0480*/  ISETP.GE.AND P4, PT, R12.reuse, 0x400, PT ;  /* 0x000004000c00780c */ /* 0x040fe20003f86270 */
[----:B---3--:R-:W-:Y:S02]  /*0490*/  IMAD.MOV.U32 R13, RZ, RZ, RZ ;  /* 0x000000ffff0d7224 */ /* 0x008fe400078e00ff */
[----:B0-----:R-:W-:Y:S02]  /*04a0*/  IMAD.WIDE R8, R12, 0x4, R8 ;  /* 0x000000040c087825 */ /* 0x001fe400078e0208 */
[----:B------:R-:W-:Y:S04]  /*04b0*/  LDS R33, [R24] ;  /* 0x0000000018217984 */ /* 0x000fe80000000800 */
[----:B------:R-:W-:Y:S04]  /*04c0*/  LDS R34, [R24+0x404] ;  /* 0x0004040018227984 */ /* 0x000fe80000000800 */
[----:B------:R-:W-:Y:S04]  /*04d0*/  LDS R35, [R24+0x808] ;  /* 0x0008080018237984 */ /* 0x000fe80000000800 */
[----:B------:R-:W-:Y:S01]  /*04e0*/  LDS R36, [R24+0xc0c] ;  /* 0x000c0c0018247984 */ /* 0x000fe20000000800 */
[----:B------:R-:W-:Y:S06]  /*04f0*/  BAR.SYNC.DEFER_BLOCKING 0x0 ;  /* 0x0000000000007b1d */ /* 0x000fec0000010000 */
[----:B-----5:R-:W-:Y:S04]  /*0500*/  STS [R3], R16 ;  /* 0x0000001003007388 */ /* 0x020fe80000000800 */
[----:B------:R-:W-:Y:S04]  /*0510*/  STS [R32+0x4], R17 ;  /* 0x0000041120007388 */ /* 0x000fe80000000800 */
[----:B------:R-:W-:Y:S04]  /*0520*/  STS [R32+0x8], R18 ;  /* 0x0000081220007388 */ /* 0x000fe80000000800 */
[----:B------:R-:W-:Y:S01]  /*0530*/  STS [R32+0xc], R19 ;  /* 0x00000c1320007388 */ /* 0x000fe20000000800 */
[----:B------:R-:W-:Y:S06]  /*0540*/  BAR.SYNC.DEFER_BLOCKING 0x0 ;  /* 0x0000000000007b1d */ /* 0x000fec0000010000 */
[----:B------:R-:W-:Y:S04]  /*0550*/  LDS R38, [R24] ;  /* 0x0000000018267984 */ /* 0x000fe80000000800 */
[----:B------:R-:W-:Y:S04]  /*0560*/  LDS R37, [R24+0x404] ;  /* 0x0004040018257984 */ /* 0x000fe80000000800 */
[----:B------:R-:W-:Y:S04]  /*0570*/  LDS R16, [R24+0x808] ;  /* 0x0008080018107984 */ /* 0x000fe80000000800 */
[----:B------:R-:W0:Y:S01]  /*0580*/  LDS R17, [R24+0xc0c] ;  /* 0x000c0c0018117984 */ /* 0x000e220000000800 */
[----:B------:R-:W-:Y:S06]  /*0590*/  BAR.SYNC.DEFER_BLOCKING 0x0 ;  /* 0x0000000000007b1d */ /* 0x000fec0000010000 */
[----:B------:R-:W-:Y:S04]  /*05a0*/  STS [R3], R20 ;  /* 0x0000001403007388 */ /* 0x000fe80000000800 */
[----:B------:R2:W-:Y:S04]  /*05b0*/  STS [R32+0x4], R21 ;  /* 0x0000041520007388 */ /* 0x0005e80000000800 */
[----:B------:R-:W-:Y:S04]  /*05c0*/  STS [R32+0x8], R22 ;  /* 0x0000081620007388 */ /* 0x000fe80000000800 */
[----:B------:R3:W-:Y:S01]  /*05d0*/  STS [R32+0xc], R23 ;  /* 0x00000c1720007388 */ /* 0x0007e20000000800 */
[----:B------:R-:W-:Y:S01]  /*05e0*/  IMAD.MOV.U32 R31, RZ, RZ, RZ ;  /* 0x000000ffff1f7224 */ /* 0x000fe200078e00ff */
[----:B--2---:R-:W2:Y:S08]  /*05f0*/  LDC.64 R20, c[0x0][0x238] ;  /* 0x00008e00ff147b82 */ /* 0x004eb00000000a00 */
[----:B------:R-:W-:Y:S06]  /*0600*/  BAR.SYNC.DEFER_BLOCKING 0x0 ;  /* 0x0000000000007b1d */ /* 0x000fec0000010000 */
[----:B------:R4:W5:Y:S01]  /*0610*/  @!P4 LDG.E.EL R13, desc[UR6][R8.64] ;  /* 0x00000006080dc981 */ /* 0x000962000c2e1900 */
[----:B---3--:R-:W-:-:S02]  /*0620*/  IMAD.MOV.U32 R32, RZ, RZ, RZ ;  /* 0x000000ffff207224 */ /* 0x008fc400078e00ff */
[C---:B-1----:R-:W-:Y:S01]  /*0630*/  IMAD.WIDE R10, R12.reuse, 0x4, R10 ;  /* 0x000000040c0a7825 */ /* 0x042fe200078e020a */
[----:B------:R-:W1:Y:S04]  /*0640*/  LDS R19, [R24] ;  /* 0x0000000018137984 */ /* 0x000e680000000800 */
[----:B------:R-:W3:Y:S01]  /*0650*/  @!P4 LDG.E.EL R31, desc[UR6][R10.64] ;  /* 0x000000060a1fc981 */ /* 0x000ee2000c2e1900 */
[----:B----4-:R-:W4:Y:S03]  /*0660*/  LDC.64 R8, c[0x0][0x218] ;  /* 0x00008600ff087b82 */ /* 0x010f260000000a00 */
[----:B------:R-:W0:Y:S04]  /*0670*/  LDS R18, [R24+0x404] ;  /* 0x0004040018127984 */ /* 0x000e280000000800 */
[----:B------:R-:W0:Y:S04]  /*0680*/  LDS R40, [R24+0x808] ;  /* 0x0008080018287984 */ /* 0x000e280000000800 */
[----:B------:R-:W0:Y:S01]  /*0690*/  LDS R41, [R24+0xc0c] ;  /* 0x000c0c0018297984 */ /* 0x000e220000000800 */
[----:B----4-:R-:W-:-:S02]  /*06a0*/  IMAD.WIDE R14, R12, 0x4, R8 ;  /* 0x000000040c0e7825 */ /* 0x010fc400078e0208 */
[----:B------:R-:W4:Y:S03]  /*06b0*/  LDC.64 R8, c[0x0][0x230] ;  /* 0x00008c00ff087b82 */ /* 0x000f260000000a00 */
[----:B------:R0:W3:Y:S01]  /*06c0*/  @!P4 LDG.E.EL R39, desc[UR6][R14.64] ;  /* 0x000000060e27c981 */ /* 0x0000e2000c2e1900 */
[----:B----4-:R-:W-:-:S05]  /*06d0*/  IMAD.WIDE R8, R12, 0x4, R8 ;  /* 0x000000040c087825 */ /* 0x010fca00078e0208 */
[----:B------:R4:W3:Y:S01]  /*06e0*/  @!P4 LDG.E.EL R32, desc[UR6][R8.64] ;  /* 0x000000060820c981 */ /* 0x0008e2000c2e1900 */
[----:B0-----:R-:W-:Y:S01]  /*06f0*/  IMAD.MOV.U32 R15, RZ, RZ, 0x3e800000 ;  /* 0x3e800000ff0f7424 */ /* 0x001fe200078e00ff */
[----:B------:R-:W-:Y:S02]  /*0700*/  CS2R R10, SRZ ;  /* 0x00000000000a7805 */ /* 0x000fe4000001ff00 */
[----:B----4-:R-:W-:Y:S01]  /*0710*/  CS2R R8, SRZ ;  /* 0x0000000000087805 */ /* 0x010fe2000001ff00 */
[----:B--2---:R-:W-:-:S04]  /*0720*/  IMAD.WIDE R44, R7, 0x4, R20 ;  /* 0x00000004072c7825 */ /* 0x004fc800078e0214 */
[----:B-----5:R-:W-:-:S04]  /*0730*/  FADD R13, R13, 9.9999997473787516356e-06 ;  /* 0x3727c5ac0d0d7421 */ /* 0x020fc80000000000 */
[----:B------:R-:W0:Y:S02]  /*0740*/  MUFU.SQRT R42, R13 ;  /* 0x0000000d002a7308 */ /* 0x000e240000002000 */
[C---:B0-----:R-:W-:Y:S02]  /*0750*/  FSETP.GT.AND P4, PT, R42.reuse, 8.50705917302346158658e+37, PT ;  /* 0x7e8000002a00780b */ /* 0x041fe40003f84000 */
[----:B------:R-:W-:-:S11]  /*0760*/  FSETP.GEU.AND P5, PT, R42, 1.175494350822287508e-38, PT ;  /* 0x008000002a00780b */ /* 0x000fd60003fae000 */
[----:B------:R-:W-:-:S04]  /*0770*/  @P4 FMUL R42, R42, 0.25 ;  /* 0x3e8000002a2a4820 */ /* 0x000fc80000400000 */
[----:B------:R-:W-:-:S04]  /*0780*/  @!P5 FMUL R42, R42, 16777216 ;  /* 0x4b8000002a2ad820 */ /* 0x000fc80000400000 */
[----:B------:R-:W0:Y:S01]  /*0790*/  MUFU.RCP R22, R42 ;  /* 0x0000002a00167308 */ /* 0x000e220000001000 */
[----:B------:R-:W-:Y:S01]  /*07a0*/  FSEL R15, R15, 1, P4 ;  /* 0x3f8000000f0f7808 */ /* 0x000fe20002000000 */
[----:B------:R-:W-:-:S04]  /*07b0*/  IMAD.WIDE R12, R30, 0x4, R20 ;  /* 0x000000041e0c7825 */ /* 0x000fc800078e0214 */
[----:B------:R-:W-:Y:S01]  /*07c0*/  @!P5 FMUL R15, R15, 16777216 ;  /* 0x4b8000000f0fd820 */ /* 0x000fe20000400000 */
[----:B------:R2:W4:Y:S01]  /*07d0*/  @P3 LDG.E.EL.128 R8, desc[UR6][R12.64] ;  /* 0x000000060c083981 */ /* 0x000522000c2e1d00 */
[--C-:B---3--:R-:W-:Y:S01]  /*07e0*/  FADD R23, R17, -R39.reuse ;  /* 0x8000002711177221 */ /* 0x108fe20000000000 */
[----:B------:R-:W-:Y:S01]  /*07f0*/  FADD R30, R16, -R39 ;  /* 0x80000027101e7221 */ /* 0x000fe20000000000 */
[----:B------:R-:W-:-:S04]  /*0800*/  IMAD.WIDE R16, R25, 0x4, R20 ;  /* 0x0000000419107825 */ /* 0x000fc800078e0214 */
[----:B0-----:R-:W-:Y:S01]  /*0810*/  FMUL R22, R22, R15 ;  /* 0x0000000f16167220 */ /* 0x001fe20000400000 */
[----:B------:R-:W-:Y:S02]  /*0820*/  CS2R R14, SRZ ;  /* 0x00000000000e7805 */ /* 0x000fe4000001ff00 */
[----:B--2---:R-:W-:Y:S01]  /*0830*/  MOV R12, RZ ;  /* 0x000000ff000c7202 */ /* 0x004fe20000000f00 */
[----:B------:R-:W-:Y:S02]  /*0840*/  IMAD.MOV.U32 R13, RZ, RZ, RZ ;  /* 0x000000ffff0d7224 */ /* 0x000fe400078e00ff */
[--C-:B-1----:R-:W-:Y:S01]  /*0850*/  FADD R25, R19, -R39.reuse ;  /* 0x8000002713197221 */ /* 0x102fe20000000000 */
[--C-:B------:R-:W-:Y:S01]  /*0860*/  FADD R42, R18, -R39.reuse ;  /* 0x80000027122a7221 */ /* 0x100fe20000000000 */
[----:B------:R-:W-:Y:S02]  /*0870*/  CS2R R18, SRZ ;  /* 0x0000000000127805 */ /* 0x000fe4000001ff00 */
[----:B------:R0:W2:Y:S01]  /*0880*/  @P2 LDG.E.EL.128 R12, desc[UR6][R16.64] ;  /* 0x00000006100c2981 */ /* 0x0000a2000c2e1d00 */
[--C-:B------:R-:W-:Y:S01]  /*0890*/  FADD R37, R37, -R39.reuse ;  /* 0x8000002725257221 */ /* 0x100fe20000000000 */
[--C-:B------:R-:W-:Y:S01]  /*08a0*/  FADD R38, R38, -R39.reuse ;  /* 0x8000002726267221 */ /* 0x100fe20000000000 */
[--C-:B------:R-:W-:Y:S01]  /*08b0*/  FADD R36, R36, -R39.reuse ;  /* 0x8000002724247221 */ /* 0x100fe20000000000 */
[--C-:B------:R-:W-:Y:S01]  /*08c0*/  FADD R35, R35, -R39.reuse ;  /* 0x8000002723237221 */ /* 0x100fe20000000000 */
[--C-:B------:R-:W-:Y:S01]  /*08d0*/  FADD R34, R34, -R39.reuse ;  /* 0x8000002722227221 */ /* 0x100fe20000000000 */
[--C-:B------:R-:W-:Y:S01]  /*08e0*/  FADD R33, R33, -R39.reuse ;  /* 0x8000002721217221 */ /* 0x100fe20000000000 */
[--C-:B------:R-:W-:Y:S01]  /*08f0*/  FADD R27, R27, -R39.reuse ;  /* 0x800000271b1b7221 */ /* 0x100fe20000000000 */
[----:B0-----:R-:W-:Y:S01]  /*0900*/  CS2R R16, SRZ ;  /* 0x0000000000107805 */ /* 0x001fe2000001ff00 */
[--C-:B------:R-:W-:Y:S01]  /*0910*/  FADD R26, R26, -R39.reuse ;  /* 0x800000271a1a7221 */ /* 0x100fe20000000000 */
[--C-:B------:R-:W-:Y:S01]  /*0920*/  FADD R29, R29, -R39.reuse ;  /* 0x800000271d1d7221 */ /* 0x100fe20000000000 */
[--C-:B------:R-:W-:Y:S01]  /*0930*/  FADD R28, R28, -R39.reuse ;  /* 0x800000271c1c7221 */ /* 0x100fe20000000000 */
[--C-:B------:R-:W-:Y:S01]  /*0940*/  FADD R40, R40, -R39.reuse ;  /* 0x8000002728287221 */ /* 0x100fe20000000000 */
[----:B------:R-:W-:Y:S01]  /*0950*/  FADD R41, R41, -R39 ;  /* 0x8000002729297221 */ /* 0x000fe20000000000 */
[----:B------:R0:W3:Y:S01]  /*0960*/  @P1 LDG.E.EL.128 R16, desc[UR6][R44.64] ;  /* 0x000000062c101981 */ /* 0x0000e2000c2e1d00 */
[-C--:B------:R-:W-:Y:S01]  /*0970*/  FMUL R29, R29, R22.reuse ;  /* 0x000000161d1d7220 */ /* 0x080fe20000400000 */
        /* <DEDUP_REMOVED lines=14> */
[----:B------:R-:W-:Y:S01]  /*0a60*/  FMUL R41, R41, R22 ;  /* 0x0000001629297220 */ /* 0x000fe20000400000 */
[----:B0-----:R-:W-:Y:S01]  /*0a70*/  IMAD.WIDE R44, R6, 0x4, R20 ;  /* 0x00000004062c7825 */ /* 0x001fe200078e0214 */
[----:B------:R-:W-:-:S02]  /*0a80*/  CS2R R20, SRZ ;  /* 0x0000000000147805 */ /* 0x000fc4000001ff00 */
[----:B------:R-:W-:-:S06]  /*0a90*/  CS2R R22, SRZ ;  /* 0x0000000000167805 */ /* 0x000fcc000001ff00 */
[----:B------:R0:W5:Y:S01]  /*0aa0*/  @P0 LDG.E.EL.128 R20, desc[UR6][R44.64] ;  /* 0x000000062c140981 */ /* 0x000162000c2e1d00 */
[----:B------:R-:W-:Y:S01]  /*0ab0*/  BAR.SYNC.DEFER_BLOCKING 0x0 ;  /* 0x0000000000007b1d */ /* 0x000fe20000010000 */
[-CC-:B------:R-:W-:Y:S01]  /*0ac0*/  FFMA R39, R28, R31.reuse, R32.reuse ;  /* 0x0000001f1c277223 */ /* 0x180fe20000000020 */
[-CC-:B------:R-:W-:Y:S01]  /*0ad0*/  FFMA R29, R29, R31.reuse, R32.reuse ;  /* 0x0000001f1d1d7223 */ /* 0x180fe20000000020 */
[-CC-:B------:R-:W-:Y:S01]  /*0ae0*/  FFMA R43, R26, R31.reuse, R32.reuse ;  /* 0x0000001f1a2b7223 */ /* 0x180fe20000000020 */
[-CC-:B------:R-:W-:Y:S02]  /*0af0*/  FFMA R27, R27, R31.reuse, R32.reuse ;  /* 0x0000001f1b1b7223 */ /* 0x180fe40000000020 */
[----:B------:R-:W-:Y:S04]  /*0b00*/  STS [R24], R39 ;  /* 0x0000002718007388 */ /* 0x000fe80000000800 */
[----:B------:R-:W-:Y:S04]  /*0b10*/  STS [R24+0x404], R29 ;  /* 0x0004041d18007388 */ /* 0x000fe80000000800 */
[----:B------:R-:W-:Y:S04]  /*0b20*/  STS [R24+0x808], R43 ;  /* 0x0008082b18007388 */ /* 0x000fe80000000800 */
[----:B------:R-:W-:Y:S01]  /*0b30*/  STS [R24+0xc0c], R27 ;  /* 0x000c0c1b18007388 */ /* 0x000fe20000000800 */
[----:B------:R-:W-:Y:S01]  /*0b40*/  BAR.SYNC.DEFER_BLOCKING 0x0 ;  /* 0x0000000000007b1d */ /* 0x000fe20000010000 */
[-CC-:B------:R-:W-:Y:S01]  /*0b50*/  FFMA R33, R33, R31.reuse, R32.reuse ;  /* 0x0000001f21217223 */ /* 0x180fe20000000020 */
[-CC-:B------:R-:W-:Y:S01]  /*0b60*/  FFMA R34, R34, R31.reuse, R32.reuse ;  /* 0x0000001f22227223 */ /* 0x180fe20000000020 */
[-CC-:B------:R-:W-:Y:S01]  /*0b70*/  FFMA R35, R35, R31.reuse, R32.reuse ;  /* 0x0000001f23237223 */ /* 0x180fe20000000020 */
[-CC-:B------:R-:W-:Y:S01]  /*0b80*/  FFMA R36, R36, R31.reuse, R32.reuse ;  /* 0x0000001f24247223 */ /* 0x180fe20000000020 */
[-CC-:B------:R-:W-:Y:S01]  /*0b90*/  FFMA R38, R38, R31.reuse, R32.reuse ;  /* 0x0000001f26267223 */ /* 0x180fe20000000020 */
[-CC-:B------:R-:W-:Y:S01]  /*0ba0*/  FFMA R37, R37, R31.reuse, R32.reuse ;  /* 0x0000001f25257223 */ /* 0x180fe20000000020 */
[-CC-:B0-----:R-:W-:Y:S01]  /*0bb0*/  FFMA R45, R30, R31.reuse, R32.reuse ;  /* 0x0000001f1e2d7223 */ /* 0x181fe20000000020 */
[-CC-:B------:R-:W-:Y:S01]  /*0bc0*/  FFMA R7, R7, R31.reuse, R32.reuse ;  /* 0x0000001f07077223 */ /* 0x180fe20000000020 */
[-CC-:B------:R-:W-:Y:S01]  /*0bd0*/  FFMA R25, R25, R31.reuse, R32.reuse ;  /* 0x0000001f19197223 */ /* 0x180fe20000000020 */
[-CC-:B------:R-:W-:Y:S01]  /*0be0*/  FFMA R42, R42, R31.reuse, R32.reuse ;  /* 0x0000001f2a2a7223 */ /* 0x180fe20000000020 */
[-CC-:B------:R-:W-:Y:S01]  /*0bf0*/  FFMA R40, R40, R31.reuse, R32.reuse ;  /* 0x0000001f28287223 */ /* 0x180fe20000000020 */
[----:B------:R-:W-:Y:S01]  /*0c00*/  FFMA R41, R41, R31, R32 ;  /* 0x0000001f29297223 */ /* 0x000fe20000000020 */
[----:B------:R-:W-:Y:S04]  /*0c10*/  LDS R26, [R3+0xc] ;  /* 0x00000c00031a7984 */ /* 0x000fe80000000800 */
[----:B------:R-:W-:Y:S04]  /*0c20*/  LDS R30, [R3+0x8] ;  /* 0x00000800031e7984 */ /* 0x000fe80000000800 */
[----:B------:R-:W-:Y:S04]  /*0c30*/  LDS R28, [R3+0x4] ;  /* 0x00000400031c7984 */ /* 0x000fe80000000800 */
[----:B------:R-:W4:Y:S01]  /*0c40*/  LDS R31, [R3] ;  /* 0x00000000031f7984 */ /* 0x000f220000000800 */
[----:B------:R-:W-:Y:S06]  /*0c50*/  BAR.SYNC.DEFER_BLOCKING 0x0 ;  /* 0x0000000000007b1d */ /* 0x000fec0000010000 */
[----:B------:R-:W-:Y:S04]  /*0c60*/  STS [R24], R33 ;  /* 0x0000002118007388 */ /* 0x000fe80000000800 */
[----:B------:R-:W-:Y:S04]  /*0c70*/  STS [R24+0x404], R34 ;  /* 0x0004042218007388 */ /* 0x000fe80000000800 */
[----:B------:R-:W-:Y:S04]  /*0c80*/  STS [R24+0x808], R35 ;  /* 0x0008082318007388 */ /* 0x000fe80000000800 */
[----:B------:R-:W-:Y:S01]  /*0c90*/  STS [R24+0xc0c], R36 ;  /* 0x000c0c2418007388 */ /* 0x000fe20000000800 */
[----:B------:R-:W-:Y:S06]  /*0ca0*/  BAR.SYNC.DEFER_BLOCKING 0x0 ;  /* 0x0000000000007b1d */ /* 0x000fec0000010000 */
[----:B------:R-:W-:Y:S04]  /*0cb0*/  LDS R44, [R3+0xc] ;  /* 0x00000c00032c7984 */ /* 0x000fe80000000800 */
[----:B------:R-:W-:Y:S04]  /*0cc0*/  LDS R29, [R3+0x8] ;  /* 0x00000800031d7984 */ /* 0x000fe80000000800 */
[----:B------:R-:W-:Y:S04]  /*0cd0*/  LDS R32, [R3+0x4] ;  /* 0x0000040003207984 */ /* 0x000fe80000000800 */
[----:B------:R-:W2:Y:S01]  /*0ce0*/  LDS R27, [R3] ;  /* 0x00000000031b7984 */ /* 0x000ea20000000800 */
[----:B------:R-:W-:Y:S06]  /*0cf0*/  BAR.SYNC.DEFER_BLOCKING 0x0 ;  /* 0x0000000000007b1d */ /* 0x000fec0000010000 */
[----:B------:R-:W-:Y:S04]  /*0d00*/  STS [R24], R38 ;  /* 0x0000002618007388 */ /* 0x000fe80000000800 */
[----:B------:R0:W-:Y:S04]  /*0d10*/  STS [R24+0x404], R37 ;  /* 0x0004042518007388 */ /* 0x0001e80000000800 */
[----:B------:R-:W-:Y:S04]  /*0d20*/  STS [R24+0x808], R45 ;  /* 0x0008082d18007388 */ /* 0x000fe80000000800 */
[----:B------:R-:W-:Y:S01]  /*0d30*/  STS [R24+0xc0c], R7 ;  /* 0x000c0c0718007388 */ /* 0x000fe20000000800 */
[----:B------:R-:W-:Y:S06]  /*0d40*/  BAR.SYNC.DEFER_BLOCKING 0x0 ;  /* 0x0000000000007b1d */ /* 0x000fec0000010000 */
[----:B------:R-:W0:Y:S01]  /*0d50*/  S2R R6, SR_TID.X ;  /* 0x0000000000067919 */ /* 0x000e220000002100 */
[----:B------:R-:W-:Y:S04]  /*0d60*/  LDS R36, [R3+0xc] ;  /* 0x00000c0003247984 */ /* 0x000fe80000000800 */
[----:B------:R-:W-:Y:S04]  /*0d70*/  LDS R35, [R3+0x8] ;  /* 0x0000080003237984 */ /* 0x000fe80000000800 */
[----:B------:R-:W-:Y:S04]  /*0d80*/  LDS R34, [R3+0x4] ;  /* 0x0000040003227984 */ /* 0x000fe80000000800 */
[----:B------:R-:W3:Y:S01]  /*0d90*/  LDS R33, [R3] ;  /* 0x0000000003217984 */ /* 0x000ee20000000800 */
[----:B------:R-:W-:Y:S01]  /*0da0*/  BAR.SYNC.DEFER_BLOCKING 0x0 ;  /* 0x0000000000007b1d */ /* 0x000fe20000010000 */
[----:B0-----:R-:W-:Y:S01]  /*0db0*/  IMAD.SHL.U32 R37, R6, 0x40, RZ ;  /* 0x0000004006257824 */ /* 0x001fe200078e00ff */
[----:B------:R-:W-:-:S04]  /*0dc0*/  SHF.R.U32.HI R39, RZ, 0x6, R6 ;  /* 0x00000006ff277819 */ /* 0x000fc80000011606 */
[----:B------:R-:W-:Y:S04]  /*0dd0*/  STS [R24], R25 ;  /* 0x0000001918007388 */ /* 0x000fe80000000800 */
[----:B------:R0:W-:Y:S04]  /*0de0*/  STS [R24+0x404], R42 ;  /* 0x0004042a18007388 */ /* 0x0001e80000000800 */
[----:B------:R-:W-:Y:S04]  /*0df0*/  STS [R24+0x808], R40 ;  /* 0x0008082818007388 */ /* 0x000fe80000000800 */
[----:B------:R-:W-:Y:S01]  /*0e00*/  STS [R24+0xc0c], R41 ;  /* 0x000c0c2918007388 */ /* 0x000fe20000000800 */
[----:B------:R-:W-:Y:S01]  /*0e10*/  BAR.SYNC.DEFER_BLOCKING 0x0 ;  /* 0x0000000000007b1d */ /* 0x000fe20000010000 */
[----:B------:R-:W-:-:S02]  /*0e20*/  LOP3.LUT R38, R37, 0xfc0, RZ, 0xc0, !PT ;  /* 0x00000fc025267812 */ /* 0x000fc400078ec0ff */
[----:B------:R-:W-:-:S03]  /*0e30*/  SGXT.U32 R39, R39, 0x2 ;  /* 0x000000022727781a */ /* 0x000fc60000000000 */
[C---:B0-----:R-:W-:Y:S01]  /*0e40*/  VIADD R42, R38.reuse, UR4 ;  /* 0x00000004262a7c36 */ /* 0x041fe20008000000 */
[----:B------:R-:W-:Y:S01]  /*0e50*/  LOP3.LUT R39, R38, R39, RZ, 0xfc, !PT ;  /* 0x0000002726277212 */ /* 0x000fe200078efcff */
[----:B------:R-:W5:Y:S04]  /*0e60*/  LDS R25, [R3] ;  /* 0x0000000003197984 */ /* 0x000f680000000800 */
[----:B------:R-:W0:Y:S04]  /*0e70*/  LDS R37, [R3+0x8] ;  /* 0x0000080003257984 */ /* 0x000e280000000800 */
[----:B------:R-:W1:Y:S04]  /*0e80*/  LDS R7, [R3+0x4] ;  /* 0x0000040003077984 */ /* 0x000e680000000800 */
[----:B------:R-:W0:Y:S01]  /*0e90*/  LDS R38, [R3+0xc] ;  /* 0x00000c0003267984 */ /* 0x000e220000000800 */
[C---:B----4-:R-:W-:Y:S01]  /*0ea0*/  FSETP.GEU.AND P6, PT, R31.reuse, -R8, PT ;  /* 0x800000081f00720b */ /* 0x050fe20003fce000 */
[----:B------:R-:W-:-:S05]  /*0eb0*/  FADD R8, R31, R8 ;  /* 0x000000081f087221 */ /* 0x000fca0000000000 */
[----:B------:R-:W-:Y:S02]  /*0ec0*/  FSEL R8, R8, RZ, P6 ;  /* 0x000000ff08087208 */ /* 0x000fe40003000000 */
[C---:B--2---:R-:W-:Y:S01]  /*0ed0*/  FSETP.GEU.AND P6, PT, R27.reuse, -R12, PT ;  /* 0x8000000c1b00720b */ /* 0x044fe20003fce000 */
[----:B------:R-:W-:-:S05]  /*0ee0*/  FADD R12, R27, R12 ;  /* 0x0000000c1b0c7221 */ /* 0x000fca0000000000 */
[----:B------:R-:W-:Y:S02]  /*0ef0*/  FSEL R12, R12, RZ, P6 ;  /* 0x000000ff0c0c7208 */ /* 0x000fe40003000000 */
[C---:B---3--:R-:W-:Y:S01]  /*0f00*/  FSETP.GEU.AND P6, PT, R33.reuse, -R16, PT ;  /* 0x800000102100720b */ /* 0x048fe20003fce000 */
[----:B------:R-:W-:Y:S01]  /*0f10*/  FADD R16, R33, R16 ;  /* 0x0000001021107221 */ /* 0x000fe20000000000 */
[C---:B------:R-:W-:Y:S01]  /*0f20*/  FSETP.GEU.AND P5, PT, R26.reuse, -R11, PT ;  /* 0x8000000b1a00720b */ /* 0x040fe20003fae000 */
        /* <DEDUP_REMOVED lines=11> */
[----:B------:R-:W-:-:S02]  /*0fe0*/  FSEL R16, R16, RZ, P6 ;  /* 0x000000ff10107208 */ /* 0x000fc40003000000 */
[C---:B-----5:R-:W-:Y:S01]  /*0ff0*/  FSETP.GEU.AND P6, PT, R25.reuse, -R20, PT ;  /* 0x800000141900720b */ /* 0x060fe20003fce000 */
[----:B------:R-:W-:Y:S01]  /*1000*/  FADD R20, R25, R20 ;  /* 0x0000001419147221 */ /* 0x000fe20000000000 */
[----:B------:R-:W-:Y:S02]  /*1010*/  LOP3.LUT R2, R2, 0xc, R5, 0xf8, !PT ;  /* 0x0000000c02027812 */ /* 0x000fe400078ef805 */
[----:B------:R-:W-:Y:S02]  /*1020*/  FSEL R24, R9, RZ, P3 ;  /* 0x000000ff09187208 */ /* 0x000fe40001800000 */
[----:B------:R-:W-:Y:S02]  /*1030*/  FSEL R10, R10, RZ, P4 ;  /* 0x000000ff0a0a7208 */ /* 0x000fe40002000000 */
[----:B------:R-:W-:Y:S02]  /*1040*/  FSEL R26, R11, RZ, P5 ;  /* 0x000000ff0b1a7208 */ /* 0x000fe40002800000 */
[----:B------:R-:W-:-:S02]  /*1050*/  FSEL R28, R13, RZ, P0 ;  /* 0x000000ff0d1c7208 */ /* 0x000fc40000000000 */
[----:B------:R-:W-:Y:S02]  /*1060*/  FSEL R14, R14, RZ, P1 ;  /* 0x000000ff0e0e7208 */ /* 0x000fe40000800000 */
[----:B------:R-:W-:Y:S02]  /*1070*/  FSEL R30, R15, RZ, P2 ;  /* 0x000000ff0f1e7208 */ /* 0x000fe40001000000 */
[----:B------:R-:W-:Y:S01]  /*1080*/  LEA R5, R39, R42, 0x2 ;  /* 0x0000002a27057211 */ /* 0x000fe200078e10ff */
[----:B------:R-:W-:Y:S01]  /*1090*/  BAR.SYNC.DEFER_BLOCKING 0x0 ;  /* 0x0000000000007b1d */ /* 0x000fe20000010000 */
[C---:B------:R-:W-:Y:S01]  /*10a0*/  FSETP.GEU.AND P3, PT, R36.reuse, -R19, PT ;  /* 0x800000132400720b */ /* 0x040fe20003f6e000 */
[----:B------:R-:W-:Y:S01]  /*10b0*/  FADD R19, R36, R19 ;  /* 0x0000001324137221 */ /* 0x000fe20000000000 */
[C---:B------:R-:W-:Y:S01]  /*10c0*/  FSETP.GEU.AND P4, PT, R35.reuse, -R18, PT ;  /* 0x800000122300720b */ /* 0x040fe20003f8e000 */
[----:B------:R-:W-:Y:S01]  /*10d0*/  FADD R18, R35, R18 ;  /* 0x0000001223127221 */ /* 0x000fe20000000000 */
[C---:B------:R-:W-:Y:S01]  /*10e0*/  FSETP.GEU.AND P5, PT, R34.reuse, -R17, PT ;  /* 0x800000112200720b */ /* 0x040fe20003fae000 */
[----:B------:R-:W-:Y:S01]  /*10f0*/  FADD R17, R34, R17 ;  /* 0x0000001122117221 */ /* 0x000fe20000000000 */
[C---:B0-----:R-:W-:Y:S01]  /*1100*/  FSETP.GEU.AND P0, PT, R37.reuse, -R22, PT ;  /* 0x800000162500720b */ /* 0x041fe20003f0e000 */
[----:B------:R-:W-:Y:S01]  /*1110*/  FADD R22, R37, R22 ;  /* 0x0000001625167221 */ /* 0x000fe20000000000 */
[C---:B-1----:R-:W-:Y:S01]  /*1120*/  FSETP.GEU.AND P1, PT, R7.reuse, -R21, PT ;  /* 0x800000150700720b */ /* 0x042fe20003f2e000 */
[----:B------:R-:W-:Y:S01]  /*1130*/  FADD R7, R7, R21 ;  /* 0x0000001507077221 */ /* 0x000fe20000000000 */
[C---:B------:R-:W-:Y:S01]  /*1140*/  FSETP.GEU.AND P2, PT, R38.reuse, -R23, PT ;  /* 0x800000172600720b */ /* 0x040fe20003f4e000 */
[----:B------:R-:W-:Y:S01]  /*1150*/  FADD R23, R38, R23 ;  /* 0x0000001726177221 */ /* 0x000fe20000000000 */
[----:B------:R-:W-:-:S02]  /*1160*/  FSEL R20, R20, RZ, P6 ;  /* 0x000000ff14147208 */ /* 0x000fc40003000000 */
[----:B------:R-:W-:Y:S02]  /*1170*/  FSEL R32, R17, RZ, P5 ;  /* 0x000000ff11207208 */ /* 0x000fe40002800000 */
[----:B------:R-:W-:Y:S02]  /*1180*/  FSEL R18, R18, RZ, P4 ;  /* 0x000000ff12127208 */ /* 0x000fe40002000000 */
[----:B------:R-:W-:Y:S01]  /*1190*/  FSEL R22, R22, RZ, P0 ;  /* 0x000000ff16167208 */ /* 0x000fe20000000000 */
[----:B------:R-:W-:Y:S01]  /*11a0*/  IMAD.SHL.U32 R3, R6, 0x4, RZ ;  /* 0x0000000406037824 */ /* 0x000fe200078e00ff */
[----:B------:R0:W-:Y:S04]  /*11b0*/  STS [R5], R8 ;  /* 0x0000000805007388 */ /* 0x0001e80000000800 */
[----:B------:R1:W-:Y:S04]  /*11c0*/  STS [R5+0xa0], R10 ;  /* 0x0000a00a05007388 */ /* 0x0003e80000000800 */
[----:B------:R2:W-:Y:S01]  /*11d0*/  STS [R5+0x30], R20 ;  /* 0x0000301405007388 */ /* 0x0005e20000000800 */
[----:B0-----:R-:W-:-:S02]  /*11e0*/  FSEL R8, R19, RZ, P3 ;  /* 0x000000ff13087208 */ /* 0x001fc40001800000 */
[----:B-1----:R-:W-:Y:S02]  /*11f0*/  FSEL R10, R7, RZ, P1 ;  /* 0x000000ff070a7208 */ /* 0x002fe40000800000 */
[----:B--2---:R-:W-:Y:S01]  /*1200*/  FSEL R20, R23, RZ, P2 ;  /* 0x000000ff17147208 */ /* 0x004fe20001000000 */
[----:B------:R-:W-:Y:S01]  /*1210*/  STS [R5+0x50], R24 ;  /* 0x0000501805007388 */ /* 0x000fe20000000800 */
[----:B------:R-:W-:-:S03]  /*1220*/  LOP3.LUT R3, R3, 0x3fc, RZ, 0xc0, !PT ;  /* 0x000003fc03037812 */ /* 0x000fc600078ec0ff */
[----:B------:R-:W-:Y:S04]  /*1230*/  STS [R5+0xf0], R26 ;  /* 0x0000f01a05007388 */ /* 0x000fe80000000800 */
[----:B------:R0:W-:Y:S04]  /*1240*/  STS [R5+0x10], R12 ;  /* 0x0000100c05007388 */ /* 0x0001e80000000800 */
[----:B------:R-:W-:Y:S04]  /*1250*/  STS [R5+0x60], R28 ;  /* 0x0000601c05007388 */ /* 0x000fe80000000800 */
[----:B------:R-:W-:Y:S04]  /*1260*/  STS [R5+0xb0], R14 ;  /* 0x0000b00e05007388 */ /* 0x000fe80000000800 */
[----:B------:R-:W-:Y:S04]  /*1270*/  STS [R5+0x100], R30 ;  /* 0x0001001e05007388 */ /* 0x000fe80000000800 */
[----:B------:R-:W-:Y:S04]  /*1280*/  STS [R5+0x20], R16 ;  /* 0x0000201005007388 */ /* 0x000fe80000000800 */
[----:B------:R-:W-:Y:S04]  /*1290*/  STS [R5+0x70], R32 ;  /* 0x0000702005007388 */ /* 0x000fe80000000800 */
[----:B------:R-:W-:Y:S04]  /*12a0*/  STS [R5+0xc0], R18 ;  /* 0x0000c01205007388 */ /* 0x000fe80000000800 */
[----:B------:R1:W-:Y:S04]  /*12b0*/  STS [R5+0x110], R8 ;  /* 0x0001100805007388 */ /* 0x0003e80000000800 */
[----:B------:R-:W-:Y:S04]  /*12c0*/  STS [R5+0x80], R10 ;  /* 0x0000800a05007388 */ /* 0x000fe80000000800 */
[----:B------:R-:W-:Y:S04]  /*12d0*/  STS [R5+0xd0], R22 ;  /* 0x0000d01605007388 */ /* 0x000fe80000000800 */
[----:B------:R2:W-:Y:S01]  /*12e0*/  STS [R5+0x120], R20 ;  /* 0x0001201405007388 */ /* 0x0005e20000000800 */
[----:B------:R-:W-:-:S02]  /*12f0*/  LOP3.LUT R7, R3, 0x400, RZ, 0xfc, !PT ;  /* 0x0000040003077812 */ /* 0x000fc400078efcff */
[----:B------:R-:W-:Y:S02]  /*1300*/  LOP3.LUT R9, R3, 0x800, RZ, 0xfc, !PT ;  /* 0x0000080003097812 */ /* 0x000fe400078efcff */
[----:B------:R-:W-:Y:S02]  /*1310*/  LOP3.LUT R6, R6, 0xfc, RZ, 0xc0, !PT ;  /* 0x000000fc06067812 */ /* 0x000fe400078ec0ff */
[----:B------:R-:W-:Y:S02]  /*1320*/  LOP3.LUT R7, R7, 0x7f0, RZ, 0xc0, !PT ;  /* 0x000007f007077812 */ /* 0x000fe400078ec0ff */
[----:B------:R-:W-:Y:S02]  /*1330*/  LOP3.LUT R9, R9, 0xbf0, RZ, 0xc0, !PT ;  /* 0x00000bf009097812 */ /* 0x000fe400078ec0ff */
[----:B------:R-:W-:Y:S01]  /*1340*/  LEA R6, R6, UR4, 0x2 ;  /* 0x0000000406067c11 */ /* 0x000fe2000f8e10ff */
[----:B0-----:R-:W-:Y:S02]  /*1350*/  VIADD R12, R7, UR4 ;  /* 0x00000004070c7c36 */ /* 0x001fe40008000000 */
[----:B-1----:R-:W-:Y:S01]  /*1360*/  VIADD R8, R9, UR4 ;  /* 0x0000000409087c36 */ /* 0x002fe20008000000 */
[C---:B------:R-:W-:Y:S01]  /*1370*/  LEA R16, R3.reuse, R6, 0x2 ;  /* 0x0000000603107211 */ /* 0x040fe200078e10ff */
[----:B------:R-:W-:Y:S01]  /*1380*/  BAR.SYNC.DEFER_BLOCKING 0x0 ;  /* 0x0000000000007b1d */ /* 0x000fe20000010000 */
[----:B------:R-:W-:-:S02]  /*1390*/  IMAD R12, R3, 0x4, R12 ;  /* 0x00000004030c7824 */ /* 0x000fc400078e020c */
[----:B------:R-:W-:Y:S01]  /*13a0*/  IMAD R8, R3, 0x4, R8 ;  /* 0x0000000403087824 */ /* 0x000fe200078e0208 */
[----:B------:R-:W-:Y:S02]  /*13b0*/  SHF.R.S32.HI R7, RZ, 0x1f, R2 ;  /* 0x0000001fff077819 */ /* 0x000fe40000011402 */
[----:B------:R-:W-:Y:S02]  /*13c0*/  SHF.R.U32.HI R21, RZ, 0x2, R0 ;  /* 0x00000002ff157819 */ /* 0x000fe40000011600 */
[----:B------:R-:W-:Y:S02]  /*13d0*/  LEA.HI R23, R7, R2, RZ, 0x6 ;  /* 0x0000000207177211 */ /* 0x000fe400078f30ff */
[----:B------:R-:W0:Y:S01]  /*13e0*/  LDC.64 R6, c[0x0][0x240] ;  /* 0x00009000ff067b82 */ /* 0x000e220000000a00 */
[----:B------:R-:W1:Y:S04]  /*13f0*/  LDS.128 R16, [R16] ;  /* 0x0000000010107984 */ /* 0x000e680000000c00 */
[----:B------:R-:W3:Y:S04]  /*1400*/  LDS.128 R12, [R12+0x1000] ;  /* 0x001000000c0c7984 */ /* 0x000ee80000000c00 */
[----:B------:R-:W4:Y:S01]  /*1410*/  LDS.128 R8, [R8+0x2000] ;  /* 0x0020000008087984 */ /* 0x000f220000000c00 */
[----:B------:R-:W-:Y:S01]  /*1420*/  IMAD.SHL.U32 R0, R23, 0x400, RZ ;  /* 0x0000040017007824 */ /* 0x000fe200078e00ff */
[----:B------:R-:W-:-:S02]  /*1430*/  SGXT.U32 R21, R21, 0x6 ;  /* 0x000000061515781a */ /* 0x000fc40000000000 */
[----:B------:R-:W-:Y:S02]  /*1440*/  LOP3.LUT R25, R23, 0xffffffc0, RZ, 0xc0, !PT ;  /* 0xffffffc017197812 */ /* 0x000fe400078ec0ff */
[----:B--2---:R-:W-:Y:S02]  /*1450*/  LOP3.LUT R5, R0, 0xffff0000, RZ, 0xc0, !PT ;  /* 0xffff000000057812 */ /* 0x004fe400078ec0ff */
[----:B------:R-:W-:Y:S02]  /*1460*/  PRMT R21, R21, 0x6540, R4 ;  /* 0x0000654015157816 */ /* 0x000fe40000000004 */
[----:B------:R-:W-:Y:S02]  /*1470*/  LOP3.LUT R0, R3, 0xc00, RZ, 0xfc, !PT ;  /* 0x00000c0003007812 */ /* 0x000fe400078efcff */
[----:B------:R-:W-:Y:S02]  /*1480*/  ISETP.GE.AND P0, PT, R2, 0x100, PT ;  /* 0x000001000200780c */ /* 0x000fe40003f06270 */
[----:B------:R-:W-:-:S02]  /*1490*/  IADD3 R25, R5, R2, -R25 ;  /* 0x0000000205197210 */ /* 0x000fc40007ffe819 */
[C---:B------:R-:W-:Y:S02]  /*14a0*/  LOP3.LUT R4, R21.reuse, 0x40, RZ, 0xfc, !PT ;  /* 0x0000004015047812 */ /* 0x040fe400078efcff */
[C---:B------:R-:W-:Y:S02]  /*14b0*/  LOP3.LUT R2, R21.reuse, 0x80, RZ, 0xfc, !PT ;  /* 0x0000008015027812 */ /* 0x040fe400078efcff */
[----:B------:R-:W-:Y:S02]  /*14c0*/  LOP3.LUT R20, R0, 0xff0, RZ, 0xc0, !PT ;  /* 0x00000ff000147812 */ /* 0x000fe400078ec0ff */
[C---:B------:R-:W-:Y:S02]  /*14d0*/  LOP3.LUT R0, R21.reuse, 0xc0, RZ, 0xfc, !PT ;  /* 0x000000c015007812 */ /* 0x040fe400078efcff */
[----:B------:R-:W-:Y:S02]  /*14e0*/  ISETP.LT.AND P3, PT, R21, 0x400, !P0 ;  /* 0x000004001500780c */ /* 0x000fe40004761270 */
[----:B------:R-:W-:-:S02]  /*14f0*/  ISETP.LT.AND P2, PT, R4, 0x400, !P0 ;  /* 0x000004000400780c */ /* 0x000fc40004741270 */
[----:B------:R-:W-:Y:S02]  /*1500*/  ISETP.LT.AND P1, PT, R2, 0x400, !P0 ;  /* 0x000004000200780c */ /* 0x000fe40004721270 */
[----:B------:R-:W-:Y:S02]  /*1510*/  LEA R5, R21, R25, 0x6 ;  /* 0x0000001915057211 */ /* 0x000fe400078e30ff */
[----:B------:R-:W-:Y:S01]  /*1520*/  ISETP.LT.AND P0, PT, R0, 0x400, !P0 ;  /* 0x000004000000780c */ /* 0x000fe20004701270 */
[--C-:B------:R-:W-:Y:S02]  /*1530*/  IMAD R21, R4, 0x40, R25.reuse ;  /* 0x0000004004157824 */ /* 0x100fe400078e0219 */
[----:B------:R-:W-:Y:S02]  /*1540*/  IMAD R23, R2, 0x40, R25 ;  /* 0x0000004002177824 */ /* 0x000fe400078e0219 */
[----:B------:R-:W-:Y:S02]  /*1550*/  VIADD R2, R20, UR4 ;  /* 0x0000000414027c36 */ /* 0x000fe40008000000 */
[----:B0-----:R-:W-:-:S04]  /*1560*/  IMAD.WIDE R4, R5, 0x4, R6 ;  /* 0x0000000405047825 */ /* 0x001fc800078e0206 */
[--C-:B------:R-:W-:Y:S01]  /*1570*/  IMAD.WIDE R20, R21, 0x4, R6.reuse ;  /* 0x0000000415147825 */ /* 0x100fe200078e0206 */
[----:B-1----:R0:W-:Y:S03]  /*1580*/  @P3 STG.E.128 desc[UR6][R4.64], R16 ;  /* 0x0000001004003986 */ /* 0x0021e6000c101d06 */
[----:B------:R-:W-:Y:S01]  /*1590*/  IMAD.WIDE R22, R23, 0x4, R6 ;  /* 0x0000000417167825 */ /* 0x000fe200078e0206 */
[----:B---3--:R0:W-:Y:S01]  /*15a0*/  @P2 STG.E.128 desc[UR6][R20.64], R12 ;  /* 0x0000000c14002986 */ /* 0x0081e2000c101d06 */
[----:B------:R-:W-:-:S03]  /*15b0*/  LEA R2, R3, R2, 0x2 ;  /* 0x0000000203027211 */ /* 0x000fc600078e10ff */
[----:B----4-:R0:W-:Y:S02]  /*15c0*/  @P1 STG.E.128 desc[UR6][R22.64], R8 ;  /* 0x0000000816001986 */ /* 0x0101e4000c101d06 */
[----:B0-----:R-:W-:Y:S05]  /*15d0*/  @!P0 EXIT ;  /* 0x000000000000894d */ /* 0x001fea0003800000 */
[----:B0-----:R-:W0:Y:S01]  /*15e0*/  LDS.128 R8, [R2+0x3000] ;  /* 0x0030000002087984 */ /* 0x001e220000000c00 */
[----:B------:R-:W-:-:S04]  /*15f0*/  IMAD R25, R0, 0x40, R25 ;  /* 0x0000004000197824 */ /* 0x000fc800078e0219 */
[----:B------:R-:W-:-:S05]  /*1600*/  IMAD.WIDE R6, R25, 0x4, R6 ;  /* 0x0000000419067825 */ /* 0x000fca00078e0206 */
[----:B0-----:R-:W-:Y:S01]  /*1610*/  STG.E.128 desc[UR6][R6.64], R8 ;  /* 0x0000000806007986 */ /* 0x001fe2000c101d06 */
[----:B------:R-:W-:Y:S05]  /*1620*/  EXIT ;  /* 0x000000000000794d */ /* 0x000fea0003800000 */
.L_x_0:
[----:B------:R-:W-:-:S00]  /*1630*/  BRA `(.L_x_0) ;  /* 0xfffffffc00fc7947 */ /* 0x000fc0000383ffff */
[----:B------:R-:W-:-:S00]  /*1640*/  NOP ;  /* 0x0000000000007918 */ /* 0x000fc00000000000 */
        /* <DEDUP_REMOVED lines=11> */
.L_x_1:


//--------------------- .nv.global.init           --------------------------
	.section	.nv.global.init,"aw",@progbits
.nv.global.init:
	.type		_$_str,@object
	.size		_$_str,(_$_str_$_2 - _$_str)
_$_str:
        /*0000*/ 	.byte	0x5f, 0x5f, 0x43, 0x55, 0x44, 0x41, 0x5f, 0x46, 0x54, 0x5a, 0x00
	.type		_$_str_$_2,@object
	.size		_$_str_$_2,(.L_1 - _$_str_$_2)
_$_str_$_2:
        /*000b*/ 	.byte	0x5f, 0x5f, 0x43, 0x55, 0x44, 0x41, 0x5f, 0x50, 0x52, 0x45, 0x43, 0x5f, 0x53, 0x51, 0x52, 0x54
        /*001b*/ 	.byte	0x00
.L_1:


//--------------------- .nv.shared.triton_poi_fused__native_batch_norm_legit_no_training_add_relu_24 --------------------------
	.section	.nv.shared.triton_poi_fused__native_batch_norm_legit_no_training_add_relu_24,"aw",@nobits
	.sectionflags	@""
	.align	16
	.zero		1024


//--------------------- .nv.constant0.triton_poi_fused__native_batch_norm_legit_no_training_add_relu_24 --------------------------
	.section	.nv.constant0.triton_poi_fused__native_batch_norm_legit_no_training_add_relu_24,"a",@progbits
	.sectionflags	@""
	.align	4
.nv.constant0.triton_poi_fused__native_batch_norm_legit_no_training_add_relu_24:
	.zero		592
